	.headerflags	@"EF_CUDA_TEXMODE_UNIFIED EF_CUDA_64BIT_ADDRESS EF_CUDA_ACCELERATORS EF_CUDA_SM90 EF_CUDA_VIRTUAL_SM(EF_CUDA_SM90)"
	.elftype	@"ET_EXEC"


//--------------------- .nv.info                  --------------------------
	.section	.nv.info,"",@"SHT_CUDA_INFO"
	.align	4


	//----- nvinfo : EIATTR_REGCOUNT
	.align		4
        /*0000*/ 	.byte	0x04, 0x2f
        /*0002*/ 	.short	(.L_1 - .L_0)
	.align		4
.L_0:
        /*0004*/ 	.word	index@(triton_poi_fused_clone_8)
        /*0008*/ 	.word	0x0000000c


	//----- nvinfo : EIATTR_MIN_STACK_SIZE
	.align		4
.L_1:
        /*000c*/ 	.byte	0x04, 0x12
        /*000e*/ 	.short	(.L_3 - .L_2)
	.align		4
.L_2:
        /*0010*/ 	.word	index@(triton_poi_fused_clone_8)
        /*0014*/ 	.word	0x00000000


	//----- nvinfo : EIATTR_FRAME_SIZE
	.align		4
.L_3:
        /*0018*/ 	.byte	0x04, 0x11
        /*001a*/ 	.short	(.L_5 - .L_4)
	.align		4
.L_4:
        /*001c*/ 	.word	index@(triton_poi_fused_clone_8)
        /*0020*/ 	.word	0x00000000


	//----- nvinfo : EIATTR_MIN_STACK_SIZE
	.align		4
.L_5:
        /*0024*/ 	.byte	0x04, 0x12
        /*0026*/ 	.short	(.L_7 - .L_6)
	.align		4
.L_6:
        /*0028*/ 	.word	index@(triton_poi_fused_clone_8)
        /*002c*/ 	.word	0x00000000
.L_7:


//--------------------- .nv.info.triton_poi_fused_clone_8 --------------------------
	.section	.nv.info.triton_poi_fused_clone_8,"",@"SHT_CUDA_INFO"
	.sectionflags	@""
	.align	4


	//----- nvinfo : EIATTR_CUDA_API_VERSION
	.align		4
        /*0000*/ 	.byte	0x04, 0x37
        /*0002*/ 	.short	(.L_9 - .L_8)
.L_8:
        /*0004*/ 	.word	0x0000007c


	//----- nvinfo : EIATTR_KPARAM_INFO
	.align		4
.L_9:
        /*0008*/ 	.byte	0x04, 0x17
        /*000a*/ 	.short	(.L_11 - .L_10)
.L_10:
        /*000c*/ 	.word	0x00000000
        /*0010*/ 	.short	0x0003
        /*0012*/ 	.short	0x0014
        /*0014*/ 	.byte	0x00, 0xf0, 0x11, 0x00


	//----- nvinfo : EIATTR_KPARAM_INFO
	.align		4
.L_11:
        /*0018*/ 	.byte	0x04, 0x17
        /*001a*/ 	.short	(.L_13 - .L_12)
.L_12:
        /*001c*/ 	.word	0x00000000
        /*0020*/ 	.short	0x0002
        /*0022*/ 	.short	0x0010
        /*0024*/ 	.byte	0x00, 0xf0, 0x11, 0x00


	//----- nvinfo : EIATTR_KPARAM_INFO
	.align		4
.L_13:
        /*0028*/ 	.byte	0x04, 0x17
        /*002a*/ 	.short	(.L_15 - .L_14)
.L_14:
        /*002c*/ 	.word	0x00000000
        /*0030*/ 	.short	0x0001
        /*0032*/ 	.short	0x0008
        /*0034*/ 	.byte	0x00, 0xf4, 0x21, 0x00


	//----- nvinfo : EIATTR_KPARAM_INFO
	.align		4
.L_15:
        /*0038*/ 	.byte	0x04, 0x17
        /*003a*/ 	.short	(.L_17 - .L_16)
.L_16:
        /*003c*/ 	.word	0x00000000
        /*0040*/ 	.short	0x0000
        /*0042*/ 	.short	0x0000
        /*0044*/ 	.byte	0x00, 0xf4, 0x21, 0x00


	//----- nvinfo : EIATTR_SPARSE_MMA_MASK
	.align		4
.L_17:
        /*0048*/ 	.byte	0x03, 0x50
        /*004a*/ 	.short	0x0000


	//----- nvinfo : EIATTR_MAXREG_COUNT
	.align		4
        /*004c*/ 	.byte	0x03, 0x1b
        /*004e*/ 	.short	0x00ff


	//----- nvinfo : EIATTR_EXIT_INSTR_OFFSETS
	.align		4
        /*0050*/ 	.byte	0x04, 0x1c
        /*0052*/ 	.short	(.L_19 - .L_18)


	//   ....[0]....
.L_18:
        /*0054*/ 	.word	0x00000170


	//   ....[1]....
        /*0058*/ 	.word	0x00000190


	//----- nvinfo : EIATTR_REQNTID
	.align		4
.L_19:
        /*005c*/ 	.byte	0x04, 0x10
        /*005e*/ 	.short	(.L_21 - .L_20)
.L_20:
        /*0060*/ 	.word	0x00000020
        /*0064*/ 	.word	0x00000001
        /*0068*/ 	.word	0x00000001


	//----- nvinfo : EIATTR_CBANK_PARAM_SIZE
	.align		4
.L_21:
        /*006c*/ 	.byte	0x03, 0x19
        /*006e*/ 	.short	0x0018


	//----- nvinfo : EIATTR_PARAM_CBANK
	.align		4
        /*0070*/ 	.byte	0x04, 0x0a
        /*0072*/ 	.short	(.L_23 - .L_22)
	.align		4
.L_22:
        /*0074*/ 	.word	index@(.nv.constant0.triton_poi_fused_clone_8)
        /*0078*/ 	.short	0x0210
        /*007a*/ 	.short	0x0018


	//----- nvinfo : EIATTR_SW_WAR
	.align		4
.L_23:
        /*007c*/ 	.byte	0x04, 0x36
        /*007e*/ 	.short	(.L_25 - .L_24)
.L_24:
        /*0080*/ 	.word	0x00000008
.L_25:


//--------------------- .nv.callgraph             --------------------------
	.section	.nv.callgraph,"",@"SHT_CUDA_CALLGRAPH"
	.align	4
	.sectionentsize	8
	.align		4
        /*0000*/ 	.word	0x00000000
	.align		4
        /*0004*/ 	.word	0xffffffff
	.align		4
        /*0008*/ 	.word	0x00000000
	.align		4
        /*000c*/ 	.word	0xfffffffe
	.align		4
        /*0010*/ 	.word	0x00000000
	.align		4
        /*0014*/ 	.word	0xfffffffd
	.align		4
        /*0018*/ 	.word	0x00000000
	.align		4
        /*001c*/ 	.word	0xfffffffc


//--------------------- .text.triton_poi_fused_clone_8 --------------------------
	.section	.text.triton_poi_fused_clone_8,"ax",@progbits
	.align	128
        .global         triton_poi_fused_clone_8
        .type           triton_poi_fused_clone_8,@function
        .size           triton_poi_fused_clone_8,(.L_x_1 - triton_poi_fused_clone_8)
        .other          triton_poi_fused_clone_8,@"STO_CUDA_ENTRY STV_DEFAULT"
triton_poi_fused_clone_8:
.text.triton_poi_fused_clone_8:
[----:B------:R-:W0:Y:S02]  /*0000*/  LDC R1, c[0x0][0x28] ;  /* 0x00000a00ff017b82 */ /* 0x000e240000000800 */
[----:B------:R-:W1:Y:S01]  /*0010*/  S2R R8, SR_TID.X ;  /* 0x0000000000087919 */ /* 0x000e620000002100 */
[----:B------:R-:W2:Y:S01]  /*0020*/  S2UR UR4, SR_CTAID.Y ;  /* 0x00000000000479c3 */ /* 0x000ea20000002600 */
[----:B------:R-:W-:Y:S01]  /*0030*/  IMAD.MOV.U32 R9, RZ, RZ, RZ ;  /* 0x000000ffff097224 */ /* 0x000fe200078e00ff */
[----:B------:R-:W3:Y:S06]  /*0040*/  S2R R7, SR_CTAID.X ;  /* 0x0000000000077919 */ /* 0x000eec0000002500 */
[----:B------:R-:W4:Y:S01]  /*0050*/  LDC.64 R2, c[0x0][0x210] ;  /* 0x00008400ff027b82 */ /* 0x000f220000000a00 */
[----:B--2---:R-:W-:Y:S01]  /*0060*/  USHF.L.U32 UR4, UR4, 0x2, URZ ;  /* 0x0000000204047899 */ /* 0x004fe2000800063f */
[----:B-1----:R-:W-:-:S02]  /*0070*/  SHF.R.U32.HI R4, RZ, 0x2, R8 ;  /* 0x00000002ff047819 */ /* 0x002fc40000011608 */
[----:B------:R-:W-:Y:S02]  /*0080*/  LOP3.LUT R0, R8, 0x3, RZ, 0xc0, !PT ;  /* 0x0000000308007812 */ /* 0x000fe400078ec0ff */
[----:B------:R-:W-:-:S03]  /*0090*/  SGXT.U32 R4, R4, 0x2 ;  /* 0x000000020404781a */ /* 0x000fc60000000000 */
[----:B---3--:R-:W-:Y:S01]  /*00a0*/  IMAD R7, R7, 0x4, R0 ;  /* 0x0000000407077824 */ /* 0x008fe200078e0200 */
[----:B------:R-:W-:Y:S01]  /*00b0*/  LOP3.LUT R0, R4, UR4, RZ, 0xfc, !PT ;  /* 0x0000000404007c12 */ /* 0x000fe2000f8efcff */
[----:B------:R-:W-:-:S03]  /*00c0*/  ULDC.64 UR4, c[0x0][0x208] ;  /* 0x0000820000047ab9 */ /* 0x000fc60000000a00 */
[----:B------:R-:W-:Y:S01]  /*00d0*/  VIMNMX R6, R0, R7, !PT ;  /* 0x0000000700067248 */ /* 0x000fe20007fe0100 */
[----:B------:R-:W-:-:S03]  /*00e0*/  IMAD R5, R7, 0x4, R0 ;  /* 0x0000000407057824 */ /* 0x000fc600078e0200 */
[----:B------:R-:W-:Y:S01]  /*00f0*/  ISETP.GE.AND P0, PT, R6, 0x4, PT ;  /* 0x000000040600780c */ /* 0x000fe20003f06270 */
[----:B----4-:R-:W-:Y:S02]  /*0100*/  IMAD.WIDE R2, R5, 0x4, R2 ;  /* 0x0000000405027825 */ /* 0x010fe400078e0202 */
[----:B------:R-:W1:Y:S10]  /*0110*/  LDC.64 R4, c[0x0][0x218] ;  /* 0x00008600ff047b82 */ /* 0x000e740000000a00 */
[----:B------:R2:W5:Y:S01]  /*0120*/  @!P0 LDG.E R9, desc[UR4][R2.64] ;  /* 0x0000000402098981 */ /* 0x000562000c1e1900 */
[----:B------:R-:W-:Y:S01]  /*0130*/  LOP3.LUT P0, RZ, R8, 0x10, RZ, 0xc0, !PT ;  /* 0x0000001008ff7812 */ /* 0x000fe2000780c0ff */
[----:B------:R-:W-:-:S03]  /*0140*/  IMAD R7, R0, 0x4, R7 ;  /* 0x0000000400077824 */ /* 0x000fc600078e0207 */
[----:B------:R-:W-:Y:S01]  /*0150*/  ISETP.LT.AND P0, PT, R6, 0x4, !P0 ;  /* 0x000000040600780c */ /* 0x000fe20004701270 */
[----:B-1----:R-:W-:-:S12]  /*0160*/  IMAD.WIDE R4, R7, 0x4, R4 ;  /* 0x0000000407047825 */ /* 0x002fd800078e0204 */
[----:B--2---:R-:W-:Y:S05]  /*0170*/  @!P0 EXIT ;  /* 0x000000000000894d */ /* 0x004fea0003800000 */
[----:B-----5:R-:W-:Y:S01]  /*0180*/  STG.E desc[UR4][R4.64], R9 ;  /* 0x0000000904007986 */ /* 0x020fe2000c101904 */
[----:B------:R-:W-:Y:S05]  /*0190*/  EXIT ;  /* 0x000000000000794d */ /* 0x000fea0003800000 */
.L_x_0:
[----:B------:R-:W-:-:S00]  /*01a0*/  BRA `(.L_x_0) ;  /* 0xfffffffc00fc7947 */ /* 0x000fc0000383ffff */
[----:B------:R-:W-:-:S00]  /*01b0*/  NOP ;  /* 0x0000000000007918 */ /* 0x000fc00000000000 */
        /* <DEDUP_REMOVED lines=12> */
.L_x_1:


//--------------------- .nv.constant0.triton_poi_fused_clone_8 --------------------------
	.section	.nv.constant0.triton_poi_fused_clone_8,"a",@progbits
	.sectionflags	@""
	.align	4
.nv.constant0.triton_poi_fused_clone_8:
	.zero		552
